//
// Generated by NVIDIA NVVM Compiler
//
// Compiler Build ID: CL-36424714
// Cuda compilation tools, release 13.0, V13.0.88
// Based on NVVM 20.0.0
//

.version 9.0
.target sm_100
.address_size 64

	// .globl	_Z9MatrixMutPiS_S_i
// _ZZ9MatrixMutPiS_S_iE2As has been demoted
// _ZZ9MatrixMutPiS_S_iE2Bs has been demoted

.visible .entry _Z9MatrixMutPiS_S_i(
	.param .u64 .ptr .align 1 _Z9MatrixMutPiS_S_i_param_0,
	.param .u64 .ptr .align 1 _Z9MatrixMutPiS_S_i_param_1,
	.param .u64 .ptr .align 1 _Z9MatrixMutPiS_S_i_param_2,
	.param .u32 _Z9MatrixMutPiS_S_i_param_3
)
{
	.reg .pred 	%p<2>;
	.reg .b32 	%r<88>;
	.reg .b64 	%rd<13>;
	// demoted variable
	.shared .align 4 .b8 _ZZ9MatrixMutPiS_S_iE2As[1024];
	// demoted variable
	.shared .align 4 .b8 _ZZ9MatrixMutPiS_S_iE2Bs[1024];
	ld.param.u64 	%rd4, [_Z9MatrixMutPiS_S_i_param_0];
	ld.param.u64 	%rd5, [_Z9MatrixMutPiS_S_i_param_1];
	ld.param.u64 	%rd3, [_Z9MatrixMutPiS_S_i_param_2];
	ld.param.u32 	%r18, [_Z9MatrixMutPiS_S_i_param_3];
	cvta.to.global.u64 	%rd1, %rd5;
	cvta.to.global.u64 	%rd2, %rd4;
	mov.u32 	%r19, %tid.x;
	mov.u32 	%r20, %tid.y;
	mov.u32 	%r21, %ntid.x;
	mov.u32 	%r22, %ctaid.x;
	mad.lo.s32 	%r23, %r21, %r22, %r19;
	mov.u32 	%r24, %ntid.y;
	mov.u32 	%r25, %ctaid.y;
	mul.lo.s32 	%r1, %r24, %r25;
	mad.lo.s32 	%r2, %r18, %r23, %r20;
	shl.b32 	%r26, %r19, 4;
	add.s32 	%r27, %r26, %r20;
	shl.b32 	%r28, %r27, 2;
	mov.u32 	%r29, _ZZ9MatrixMutPiS_S_iE2As;
	add.s32 	%r3, %r29, %r28;
	mov.u32 	%r30, _ZZ9MatrixMutPiS_S_iE2Bs;
	add.s32 	%r4, %r30, %r28;
	shl.b32 	%r31, %r19, 6;
	add.s32 	%r5, %r29, %r31;
	shl.b32 	%r32, %r20, 2;
	add.s32 	%r6, %r30, %r32;
	add.s32 	%r33, %r20, %r1;
	mad.lo.s32 	%r84, %r19, %r18, %r33;
	shl.b32 	%r8, %r18, 4;
	mov.b32 	%r86, 0;
	mov.u32 	%r85, %r2;
	mov.u32 	%r87, %r86;
$L__BB0_1:
	mul.wide.s32 	%rd6, %r85, 4;
	add.s64 	%rd7, %rd2, %rd6;
	ld.global.u32 	%r34, [%rd7];
	st.shared.u32 	[%r3], %r34;
	mul.wide.s32 	%rd8, %r84, 4;
	add.s64 	%rd9, %rd1, %rd8;
	ld.global.u32 	%r35, [%rd9];
	st.shared.u32 	[%r4], %r35;
	bar.sync 	0;
	ld.shared.u32 	%r36, [%r5];
	ld.shared.u32 	%r37, [%r6];
	mad.lo.s32 	%r38, %r37, %r36, %r87;
	ld.shared.u32 	%r39, [%r5+4];
	ld.shared.u32 	%r40, [%r6+64];
	mad.lo.s32 	%r41, %r40, %r39, %r38;
	ld.shared.u32 	%r42, [%r5+8];
	ld.shared.u32 	%r43, [%r6+128];
	mad.lo.s32 	%r44, %r43, %r42, %r41;
	ld.shared.u32 	%r45, [%r5+12];
	ld.shared.u32 	%r46, [%r6+192];
	mad.lo.s32 	%r47, %r46, %r45, %r44;
	ld.shared.u32 	%r48, [%r5+16];
	ld.shared.u32 	%r49, [%r6+256];
	mad.lo.s32 	%r50, %r49, %r48, %r47;
	ld.shared.u32 	%r51, [%r5+20];
	ld.shared.u32 	%r52, [%r6+320];
	mad.lo.s32 	%r53, %r52, %r51, %r50;
	ld.shared.u32 	%r54, [%r5+24];
	ld.shared.u32 	%r55, [%r6+384];
	mad.lo.s32 	%r56, %r55, %r54, %r53;
	ld.shared.u32 	%r57, [%r5+28];
	ld.shared.u32 	%r58, [%r6+448];
	mad.lo.s32 	%r59, %r58, %r57, %r56;
	ld.shared.u32 	%r60, [%r5+32];
	ld.shared.u32 	%r61, [%r6+512];
	mad.lo.s32 	%r62, %r61, %r60, %r59;
	ld.shared.u32 	%r63, [%r5+36];
	ld.shared.u32 	%r64, [%r6+576];
	mad.lo.s32 	%r65, %r64, %r63, %r62;
	ld.shared.u32 	%r66, [%r5+40];
	ld.shared.u32 	%r67, [%r6+640];
	mad.lo.s32 	%r68, %r67, %r66, %r65;
	ld.shared.u32 	%r69, [%r5+44];
	ld.shared.u32 	%r70, [%r6+704];
	mad.lo.s32 	%r71, %r70, %r69, %r68;
	ld.shared.u32 	%r72, [%r5+48];
	ld.shared.u32 	%r73, [%r6+768];
	mad.lo.s32 	%r74, %r73, %r72, %r71;
	ld.shared.u32 	%r75, [%r5+52];
	ld.shared.u32 	%r76, [%r6+832];
	mad.lo.s32 	%r77, %r76, %r75, %r74;
	ld.shared.u32 	%r78, [%r5+56];
	ld.shared.u32 	%r79, [%r6+896];
	mad.lo.s32 	%r80, %r79, %r78, %r77;
	ld.shared.u32 	%r81, [%r5+60];
	ld.shared.u32 	%r82, [%r6+960];
	mad.lo.s32 	%r87, %r82, %r81, %r80;
	bar.sync 	0;
	add.s32 	%r86, %r86, 1;
	add.s32 	%r85, %r85, 16;
	add.s32 	%r84, %r84, %r8;
	setp.ne.s32 	%p1, %r86, 64;
	@%p1 bra 	$L__BB0_1;
	cvta.to.global.u64 	%rd10, %rd3;
	add.s32 	%r83, %r2, %r1;
	mul.wide.s32 	%rd11, %r83, 4;
	add.s64 	%rd12, %rd10, %rd11;
	st.global.u32 	[%rd12], %r87;
	ret;

}


// ===== COMPILED SASS (sm_100) =====

	.target	sm_100

	.elftype	@"ET_EXEC"


//--------------------- .note.nv.tkinfo           --------------------------
	.section	.note.nv.tkinfo,"",@"SHT_NOTE"
	.sectionflags	@"SHF_NOTE_NV_TKINFO"
	.tkinfo
        /*0018*/ 	.word	0x00000002
        /*0030*/ 	.string	""
        /*0030*/ 	.string	"ptxas"
        /*0030*/ 	.string	"Cuda compilation tools, release 13.0, V13.0.88"
        /*0030*/ 	.string	"Build cuda_13.0.r13.0/compiler.36424714_0"
        /*0030*/ 	.string	"-arch sm_100 -m 64 "



//--------------------- .note.nv.cuinfo           --------------------------
	.section	.note.nv.cuinfo,"",@"SHT_NOTE"
	.sectionflags	@"SHF_NOTE_NV_CUINFO"
        /*0018*/ 	.short	0x0002
        /*001a*/ 	.short	0x0064
        /*001c*/ 	.short	0x0082
	.zero		2


//--------------------- .nv.info                  --------------------------
	.section	.nv.info,"",@"SHT_CUDA_INFO"
	.align	4


	//----- nvinfo : EIATTR_REGCOUNT
	.align		4
        /*0000*/ 	.byte	0x04, 0x2f
        /*0002*/ 	.short	(.L_1 - .L_0)
	.align		4
.L_0:
        /*0004*/ 	.word	index@(_Z9MatrixMutPiS_S_i)
        /*0008*/ 	.word	0x00000020


	//----- nvinfo : EIATTR_FRAME_SIZE
	.align		4
.L_1:
        /*000c*/ 	.byte	0x04, 0x11
        /*000e*/ 	.short	(.L_3 - .L_2)
	.align		4
.L_2:
        /*0010*/ 	.word	index@(_Z9MatrixMutPiS_S_i)
        /*0014*/ 	.word	0x00000000


	//----- nvinfo : EIATTR_MIN_STACK_SIZE
	.align		4
.L_3:
        /*0018*/ 	.byte	0x04, 0x12
        /*001a*/ 	.short	(.L_5 - .L_4)
	.align		4
.L_4:
        /*001c*/ 	.word	index@(_Z9MatrixMutPiS_S_i)
        /*0020*/ 	.word	0x00000000
.L_5:


//--------------------- .nv.compat                --------------------------
	.section	.nv.compat,"",@"SHT_CUDA_COMPAT_INFO"
	.align	4
        /*0000*/ 	.byte	0x02, 0x09, 0x00, 0x00, 0x02, 0x02, 0x01, 0x00, 0x02, 0x05, 0x05, 0x00, 0x03, 0x07, 0x01, 0x01
        /*0010*/ 	.byte	0x02, 0x03, 0x00, 0x00, 0x02, 0x06, 0x01, 0x00, 0x04, 0x0b, 0x08, 0x00, 0x09, 0x00, 0x00, 0x00
        /*0020*/ 	.byte	0x00, 0x00, 0x00, 0x00


//--------------------- .nv.info._Z9MatrixMutPiS_S_i --------------------------
	.section	.nv.info._Z9MatrixMutPiS_S_i,"",@"SHT_CUDA_INFO"
	.sectionflags	@""
	.align	4


	//----- nvinfo : EIATTR_CUDA_API_VERSION
	.align		4
        /*0000*/ 	.byte	0x04, 0x37
        /*0002*/ 	.short	(.L_7 - .L_6)
.L_6:
        /*0004*/ 	.word	0x00000082


	//----- nvinfo : EIATTR_KPARAM_INFO
	.align		4
.L_7:
        /*0008*/ 	.byte	0x04, 0x17
        /*000a*/ 	.short	(.L_9 - .L_8)
.L_8:
        /*000c*/ 	.word	0x00000000
        /*0010*/ 	.short	0x0003
        /*0012*/ 	.short	0x0018
        /*0014*/ 	.byte	0x00, 0xf0, 0x11, 0x00


	//----- nvinfo : EIATTR_KPARAM_INFO
	.align		4
.L_9:
        /*0018*/ 	.byte	0x04, 0x17
        /*001a*/ 	.short	(.L_11 - .L_10)
.L_10:
        /*001c*/ 	.word	0x00000000
        /*0020*/ 	.short	0x0002
        /*0022*/ 	.short	0x0010
        /*0024*/ 	.byte	0x00, 0xf5, 0x21, 0x00


	//----- nvinfo : EIATTR_KPARAM_INFO
	.align		4
.L_11:
        /*0028*/ 	.byte	0x04, 0x17
        /*002a*/ 	.short	(.L_13 - .L_12)
.L_12:
        /*002c*/ 	.word	0x00000000
        /*0030*/ 	.short	0x0001
        /*0032*/ 	.short	0x0008
        /*0034*/ 	.byte	0x00, 0xf5, 0x21, 0x00


	//----- nvinfo : EIATTR_KPARAM_INFO
	.align		4
.L_13:
        /*0038*/ 	.byte	0x04, 0x17
        /*003a*/ 	.short	(.L_15 - .L_14)
.L_14:
        /*003c*/ 	.word	0x00000000
        /*0040*/ 	.short	0x0000
        /*0042*/ 	.short	0x0000
        /*0044*/ 	.byte	0x00, 0xf5, 0x21, 0x00


	//----- nvinfo : EIATTR_SPARSE_MMA_MASK
	.align		4
.L_15:
        /*0048*/ 	.byte	0x03, 0x50
        /*004a*/ 	.short	0x0000


	//----- nvinfo : EIATTR_MAXREG_COUNT
	.align		4
        /*004c*/ 	.byte	0x03, 0x1b
        /*004e*/ 	.short	0x00ff


	//----- nvinfo : EIATTR_NUM_BARRIERS
	.align		4
        /*0050*/ 	.byte	0x02, 0x4c
        /*0052*/ 	.byte	0x01
	.zero		1


	//----- nvinfo : EIATTR_MERCURY_ISA_VERSION
	.align		4
        /*0054*/ 	.byte	0x03, 0x5f
        /*0056*/ 	.short	0x0101


	//----- nvinfo : EIATTR_VRC_CTA_INIT_COUNT
	.align		4
        /*0058*/ 	.byte	0x02, 0x4a
	.zero		1
	.zero		1


	//----- nvinfo : EIATTR_EXIT_INSTR_OFFSETS
	.align		4
        /*005c*/ 	.byte	0x04, 0x1c
        /*005e*/ 	.short	(.L_17 - .L_16)


	//   ....[0]....
.L_16:
        /*0060*/ 	.word	0x00000520


	//----- nvinfo : EIATTR_CBANK_PARAM_SIZE
	.align		4
.L_17:
        /*0064*/ 	.byte	0x03, 0x19
        /*0066*/ 	.short	0x001c


	//----- nvinfo : EIATTR_PARAM_CBANK
	.align		4
        /*0068*/ 	.byte	0x04, 0x0a
        /*006a*/ 	.short	(.L_19 - .L_18)
	.align		4
.L_18:
        /*006c*/ 	.word	index@(.nv.constant0._Z9MatrixMutPiS_S_i)
        /*0070*/ 	.short	0x0380
        /*0072*/ 	.short	0x001c


	//----- nvinfo : EIATTR_SW_WAR
	.align		4
.L_19:
        /*0074*/ 	.byte	0x04, 0x36
        /*0076*/ 	.short	(.L_21 - .L_20)
.L_20:
        /*0078*/ 	.word	0x00000008
.L_21:


//--------------------- .nv.callgraph             --------------------------
	.section	.nv.callgraph,"",@"SHT_CUDA_CALLGRAPH"
	.align	4
	.sectionentsize	8
	.align		4
        /*0000*/ 	.word	0x00000000
	.align		4
        /*0004*/ 	.word	0xffffffff
	.align		4
        /*0008*/ 	.word	0x00000000
	.align		4
        /*000c*/ 	.word	0xfffffffe
	.align		4
        /*0010*/ 	.word	0x00000000
	.align		4
        /*0014*/ 	.word	0xfffffffd
	.align		4
        /*0018*/ 	.word	0x00000000
	.align		4
        /*001c*/ 	.word	0xfffffffc


//--------------------- .text._Z9MatrixMutPiS_S_i --------------------------
	.section	.text._Z9MatrixMutPiS_S_i,"ax",@progbits
	.align	128
        .global         _Z9MatrixMutPiS_S_i
        .type           _Z9MatrixMutPiS_S_i,@function
        .size           _Z9MatrixMutPiS_S_i,(.L_x_2 - _Z9MatrixMutPiS_S_i)
        .other          _Z9MatrixMutPiS_S_i,@"STO_CUDA_ENTRY STV_DEFAULT"
_Z9MatrixMutPiS_S_i:
.text._Z9MatrixMutPiS_S_i:
[----:B------:R-:W-:Y:S01]  /*0000*/  LDC R1, c[0x0][0x37c] ;  /* 0x0000df00ff017b82 */ /* 0x000fe20000000800 */
[----:B------:R-:W0:Y:S07]  /*0010*/  S2R R16, SR_TID.X ;  /* 0x0000000000107919 */ /* 0x000e2e0000002100 */
[----:B------:R-:W1:Y:S01]  /*0020*/  S2UR UR4, SR_CTAID.Y ;  /* 0x00000000000479c3 */ /* 0x000e620000002600 */
[----:B------:R-:W0:Y:S01]  /*0030*/  LDCU UR10, c[0x0][0x360] ;  /* 0x00006c00ff0a77ac */ /* 0x000e220008000800 */
[----:B------:R-:W-:Y:S01]  /*0040*/  HFMA2 R21, -RZ, RZ, 0, 0 ;  /* 0x00000000ff157431 */ /* 0x000fe200000001ff */
[----:B------:R-:W0:Y:S01]  /*0050*/  S2R R5, SR_CTAID.X ;  /* 0x0000000000057919 */ /* 0x000e220000002500 */
[----:B------:R-:W1:Y:S01]  /*0060*/  LDCU UR5, c[0x0][0x364] ;  /* 0x00006c80ff0577ac */ /* 0x000e620008000800 */
[----:B------:R-:W2:Y:S03]  /*0070*/  S2R R7, SR_TID.Y ;  /* 0x0000000000077919 */ /* 0x000ea60000002200 */
[----:B------:R-:W3:Y:S01]  /*0080*/  S2UR UR6, SR_CgaCtaId ;  /* 0x00000000000679c3 */ /* 0x000ee20000008800 */
[----:B------:R-:W4:Y:S07]  /*0090*/  LDCU.64 UR8, c[0x0][0x358] ;  /* 0x00006b00ff0877ac */ /* 0x000f2e0008000a00 */
[----:B------:R-:W5:Y:S08]  /*00a0*/  LDC R0, c[0x0][0x398] ;  /* 0x0000e600ff007b82 */ /* 0x000f700000000800 */
[----:B------:R-:W4:Y:S01]  /*00b0*/  LDC.64 R12, c[0x0][0x380] ;  /* 0x0000e000ff0c7b82 */ /* 0x000f220000000a00 */
[----:B-1----:R-:W-:-:S03]  /*00c0*/  UIMAD UR5, UR5, UR4, URZ ;  /* 0x00000004050572a4 */ /* 0x002fc6000f8e02ff */
[----:B------:R-:W-:-:S04]  /*00d0*/  UMOV UR4, 0x400 ;  /* 0x0000040000047882 */ /* 0x000fc80000000000 */
[----:B------:R-:W1:Y:S01]  /*00e0*/  LDC.64 R2, c[0x0][0x388] ;  /* 0x0000e200ff027b82 */ /* 0x000e620000000a00 */
[----:B---3--:R-:W-:Y:S01]  /*00f0*/  ULEA UR7, UR6, UR4, 0x18 ;  /* 0x0000000406077291 */ /* 0x008fe2000f8ec0ff */
[----:B0-----:R-:W-:Y:S01]  /*0100*/  IMAD R5, R5, UR10, R16 ;  /* 0x0000000a05057c24 */ /* 0x001fe2000f8e0210 */
[----:B------:R-:W-:Y:S01]  /*0110*/  UIADD3 UR4, UPT, UPT, UR4, 0x400, URZ ;  /* 0x0000040004047890 */ /* 0x000fe2000fffe0ff */
[----:B--2---:R-:W-:Y:S02]  /*0120*/  IADD3 R17, PT, PT, R7, UR5, RZ ;  /* 0x0000000507117c10 */ /* 0x004fe4000fffe0ff */
[-C--:B-----5:R-:W-:Y:S01]  /*0130*/  IMAD R14, R5, R0.reuse, R7 ;  /* 0x00000000050e7224 */ /* 0x0a0fe200078e0207 */
[----:B------:R-:W-:Y:S01]  /*0140*/  ULEA UR4, UR6, UR4, 0x18 ;  /* 0x0000000406047291 */ /* 0x000fe2000f8ec0ff */
[C---:B------:R-:W-:Y:S01]  /*0150*/  LEA R19, R16.reuse, R7, 0x4 ;  /* 0x0000000710137211 */ /* 0x040fe200078e20ff */
[C---:B------:R-:W-:Y:S01]  /*0160*/  IMAD R17, R16.reuse, R0, R17 ;  /* 0x0000000010117224 */ /* 0x040fe200078e0211 */
[----:B------:R-:W-:-:S02]  /*0170*/  LEA R16, R16, UR7, 0x6 ;  /* 0x0000000710107c11 */ /* 0x000fc4000f8e30ff */
[----:B------:R-:W-:Y:S02]  /*0180*/  MOV R15, R14 ;  /* 0x0000000e000f7202 */ /* 0x000fe40000000f00 */
[C---:B------:R-:W-:Y:S02]  /*0190*/  LEA R18, R19.reuse, UR7, 0x2 ;  /* 0x0000000713127c11 */ /* 0x040fe4000f8e10ff */
[----:B------:R-:W-:Y:S02]  /*01a0*/  LEA R19, R19, UR4, 0x2 ;  /* 0x0000000413137c11 */ /* 0x000fe4000f8e10ff */
[----:B------:R-:W-:Y:S01]  /*01b0*/  LEA R20, R7, UR4, 0x2 ;  /* 0x0000000407147c11 */ /* 0x000fe2000f8e10ff */
[----:B----4-:R-:W-:-:S06]  /*01c0*/  UMOV UR4, URZ ;  /* 0x000000ff00047c82 */ /* 0x010fcc0008000000 */
.L_x_0:
[----:B------:R-:W-:-:S04]  /*01d0*/  IMAD.WIDE R4, R15, 0x4, R12 ;  /* 0x000000040f047825 */ /* 0x000fc800078e020c */
[----:B-1----:R-:W-:Y:S01]  /*01e0*/  IMAD.WIDE R28, R17, 0x4, R2 ;  /* 0x00000004111c7825 */ /* 0x002fe200078e0202 */
[----:B------:R-:W2:Y:S05]  /*01f0*/  LDG.E R25, desc[UR8][R4.64] ;  /* 0x0000000804197981 */ /* 0x000eaa000c1e1900 */
[----:B------:R-:W3:Y:S01]  /*0200*/  LDG.E R28, desc[UR8][R28.64] ;  /* 0x000000081c1c7981 */ /* 0x000ee2000c1e1900 */
[----:B------:R-:W-:Y:S01]  /*0210*/  UIADD3 UR4, UPT, UPT, UR4, 0x1, URZ ;  /* 0x0000000104047890 */ /* 0x000fe2000fffe0ff */
[----:B------:R-:W-:Y:S02]  /*0220*/  IADD3 R15, PT, PT, R15, 0x10, RZ ;  /* 0x000000100f0f7810 */ /* 0x000fe40007ffe0ff */
[----:B------:R-:W-:Y:S01]  /*0230*/  LEA R17, R0, R17, 0x4 ;  /* 0x0000001100117211 */ /* 0x000fe200078e20ff */
[----:B------:R-:W-:Y:S01]  /*0240*/  UISETP.NE.AND UP0, UPT, UR4, 0x40, UPT ;  /* 0x000000400400788c */ /* 0x000fe2000bf05270 */
[----:B--2---:R-:W-:Y:S04]  /*0250*/  STS [R18], R25 ;  /* 0x0000001912007388 */ /* 0x004fe80000000800 */
[----:B---3--:R-:W-:Y:S01]  /*0260*/  STS [R19], R28 ;  /* 0x0000001c13007388 */ /* 0x008fe20000000800 */
[----:B------:R-:W-:Y:S06]  /*0270*/  BAR.SYNC.DEFER_BLOCKING 0x0 ;  /* 0x0000000000007b1d */ /* 0x000fec0000010000 */
[----:B------:R-:W-:Y:S04]  /*0280*/  LDS R22, [R20] ;  /* 0x0000000014167984 */ /* 0x000fe80000000800 */
[----:B------:R-:W0:Y:S04]  /*0290*/  LDS.128 R8, [R16] ;  /* 0x0000000010087984 */ /* 0x000e280000000c00 */
[----:B------:R-:W1:Y:S04]  /*02a0*/  LDS R26, [R20+0x40] ;  /* 0x00004000141a7984 */ /* 0x000e680000000800 */
[----:B------:R-:W2:Y:S04]  /*02b0*/  LDS R27, [R20+0x80] ;  /* 0x00008000141b7984 */ /* 0x000ea80000000800 */
[----:B------:R-:W3:Y:S04]  /*02c0*/  LDS R24, [R20+0xc0] ;  /* 0x0000c00014187984 */ /* 0x000ee80000000800 */
[----:B------:R-:W-:Y:S04]  /*02d0*/  LDS R23, [R20+0x100] ;  /* 0x0001000014177984 */ /* 0x000fe80000000800 */
[----:B------:R-:W4:Y:S04]  /*02e0*/  LDS.128 R4, [R16+0x10] ;  /* 0x0000100010047984 */ /* 0x000f280000000c00 */
[----:B------:R-:W-:Y:S01]  /*02f0*/  LDS R25, [R20+0x180] ;  /* 0x0001800014197984 */ /* 0x000fe20000000800 */
[----:B0-----:R-:W-:-:S03]  /*0300*/  IMAD R8, R8, R22, R21 ;  /* 0x0000001608087224 */ /* 0x001fc600078e0215 */
[----:B------:R-:W0:Y:S01]  /*0310*/  LDS R22, [R20+0x140] ;  /* 0x0001400014167984 */ /* 0x000e220000000800 */
[----:B-1----:R-:W-:-:S03]  /*0320*/  IMAD R8, R26, R9, R8 ;  /* 0x000000091a087224 */ /* 0x002fc600078e0208 */
[----:B------:R-:W1:Y:S01]  /*0330*/  LDS R26, [R20+0x1c0] ;  /* 0x0001c000141a7984 */ /* 0x000e620000000800 */
[----:B--2---:R-:W-:-:S03]  /*0340*/  IMAD R8, R27, R10, R8 ;  /* 0x0000000a1b087224 */ /* 0x004fc600078e0208 */
[----:B------:R-:W-:Y:S01]  /*0350*/  LDS R21, [R20+0x200] ;  /* 0x0002000014157984 */ /* 0x000fe20000000800 */
[----:B---3--:R-:W-:-:S03]  /*0360*/  IMAD R24, R24, R11, R8 ;  /* 0x0000000b18187224 */ /* 0x008fc600078e0208 */
[----:B------:R-:W2:Y:S01]  /*0370*/  LDS.128 R8, [R16+0x20] ;  /* 0x0000200010087984 */ /* 0x000ea20000000c00 */
[----:B----4-:R-:W-:-:S03]  /*0380*/  IMAD R4, R4, R23, R24 ;  /* 0x0000001704047224 */ /* 0x010fc600078e0218 */
[----:B------:R-:W3:Y:S04]  /*0390*/  LDS R24, [R20+0x240] ;  /* 0x0002400014187984 */ /* 0x000ee80000000800 */
[----:B------:R-:W4:Y:S01]  /*03a0*/  LDS R23, [R20+0x280] ;  /* 0x0002800014177984 */ /* 0x000f220000000800 */
[----:B0-----:R-:W-:-:S03]  /*03b0*/  IMAD R4, R22, R5, R4 ;  /* 0x0000000516047224 */ /* 0x001fc600078e0204 */
[----:B------:R-:W0:Y:S01]  /*03c0*/  LDS R22, [R20+0x2c0] ;  /* 0x0002c00014167984 */ /* 0x000e220000000800 */
[----:B------:R-:W-:-:S03]  /*03d0*/  IMAD R4, R25, R6, R4 ;  /* 0x0000000619047224 */ /* 0x000fc600078e0204 */
[----:B------:R-:W-:Y:S01]  /*03e0*/  LDS R25, [R20+0x300] ;  /* 0x0003000014197984 */ /* 0x000fe20000000800 */
[----:B-1----:R-:W-:-:S03]  /*03f0*/  IMAD R26, R26, R7, R4 ;  /* 0x000000071a1a7224 */ /* 0x002fc600078e0204 */
[----:B------:R-:W1:Y:S01]  /*0400*/  LDS.128 R4, [R16+0x30] ;  /* 0x0000300010047984 */ /* 0x000e620000000c00 */
[----:B--2---:R-:W-:-:S03]  /*0410*/  IMAD R21, R8, R21, R26 ;  /* 0x0000001508157224 */ /* 0x004fc600078e021a */
[----:B------:R-:W2:Y:S01]  /*0420*/  LDS R8, [R20+0x340] ;  /* 0x0003400014087984 */ /* 0x000ea20000000800 */
[----:B---3--:R-:W-:-:S03]  /*0430*/  IMAD R9, R24, R9, R21 ;  /* 0x0000000918097224 */ /* 0x008fc600078e0215 */
[----:B------:R-:W3:Y:S01]  /*0440*/  LDS R21, [R20+0x380] ;  /* 0x0003800014157984 */ /* 0x000ee20000000800 */
[----:B----4-:R-:W-:-:S03]  /*0450*/  IMAD R9, R23, R10, R9 ;  /* 0x0000000a17097224 */ /* 0x010fc600078e0209 */
[----:B------:R-:W4:Y:S01]  /*0460*/  LDS R24, [R20+0x3c0] ;  /* 0x0003c00014187984 */ /* 0x000f220000000800 */
[----:B0-----:R-:W-:-:S04]  /*0470*/  IMAD R9, R22, R11, R9 ;  /* 0x0000000b16097224 */ /* 0x001fc800078e0209 */
[----:B-1----:R-:W-:-:S04]  /*0480*/  IMAD R4, R4, R25, R9 ;  /* 0x0000001904047224 */ /* 0x002fc800078e0209 */
[----:B--2---:R-:W-:-:S04]  /*0490*/  IMAD R5, R8, R5, R4 ;  /* 0x0000000508057224 */ /* 0x004fc800078e0204 */
[----:B---3--:R-:W-:-:S04]  /*04a0*/  IMAD R21, R21, R6, R5 ;  /* 0x0000000615157224 */ /* 0x008fc800078e0205 */
[----:B----4-:R-:W-:Y:S01]  /*04b0*/  IMAD R21, R24, R7, R21 ;  /* 0x0000000718157224 */ /* 0x010fe200078e0215 */
[----:B------:R-:W-:Y:S06]  /*04c0*/  BAR.SYNC.DEFER_BLOCKING 0x0 ;  /* 0x0000000000007b1d */ /* 0x000fec0000010000 */
[----:B------:R-:W-:Y:S05]  /*04d0*/  BRA.U UP0, `(.L_x_0) ;  /* 0xfffffffd003c7547 */ /* 0x000fea000b83ffff */
[----:B------:R-:W0:Y:S01]  /*04e0*/  LDC.64 R2, c[0x0][0x390] ;  /* 0x0000e400ff027b82 */ /* 0x000e220000000a00 */
[----:B------:R-:W-:-:S05]  /*04f0*/  IADD3 R5, PT, PT, R14, UR5, RZ ;  /* 0x000000050e057c10 */ /* 0x000fca000fffe0ff */
[----:B0-----:R-:W-:-:S05]  /*0500*/  IMAD.WIDE R2, R5, 0x4, R2 ;  /* 0x0000000405027825 */ /* 0x001fca00078e0202 */
[----:B------:R-:W-:Y:S01]  /*0510*/  STG.E desc[UR8][R2.64], R21 ;  /* 0x0000001502007986 */ /* 0x000fe2000c101908 */
[----:B------:R-:W-:Y:S05]  /*0520*/  EXIT ;  /* 0x000000000000794d */ /* 0x000fea0003800000 */
.L_x_1:
[----:B------:R-:W-:-:S00]  /*0530*/  BRA `(.L_x_1) ;  /* 0xfffffffc00fc7947 */ /* 0x000fc0000383ffff */
[----:B------:R-:W-:-:S00]  /*0540*/  NOP ;  /* 0x0000000000007918 */ /* 0x000fc00000000000 */
        /* <DEDUP_REMOVED lines=11> */
.L_x_2:


//--------------------- .nv.shared._Z9MatrixMutPiS_S_i --------------------------
	.section	.nv.shared._Z9MatrixMutPiS_S_i,"aw",@nobits
	.sectionflags	@""
	.align	4
.nv.shared._Z9MatrixMutPiS_S_i:
	.zero		3072


//--------------------- .nv.shared.reserved.0     --------------------------
	.section	.nv.shared.reserved.0,"aw",@nobits
	.weak		__nv_reservedSMEM_offset_0_alias
	.size		__nv_reservedSMEM_offset_0_alias, 0, 64
	.other		__nv_reservedSMEM_offset_0_alias,@"STO_CUDA_RESERVED_SHARED STV_DEFAULT"
__nv_reservedSMEM_offset_0_alias:
	.zero		0
	.zero		64


//--------------------- .nv.constant0._Z9MatrixMutPiS_S_i --------------------------
	.section	.nv.constant0._Z9MatrixMutPiS_S_i,"a",@progbits
	.sectionflags	@""
	.align	4
.nv.constant0._Z9MatrixMutPiS_S_i:
	.zero		924


//--------------------- SYMBOLS --------------------------

	.type		.nv.reservedSmem.offset0,@object
	.size		.nv.reservedSmem.offset0,0x4
	.type		.nv.reservedSmem.cap,@object
	.size		.nv.reservedSmem.cap,0x4
